//
// Generated by NVIDIA NVVM Compiler
//
// Compiler Build ID: CL-36424714
// Cuda compilation tools, release 13.0, V13.0.88
// Based on NVVM 20.0.0
//

.version 9.0
.target sm_100
.address_size 64

	// .globl	_Z5saxpyPfPKfS1_i

.visible .entry _Z5saxpyPfPKfS1_i(
	.param .u64 .ptr .align 1 _Z5saxpyPfPKfS1_i_param_0,
	.param .u64 .ptr .align 1 _Z5saxpyPfPKfS1_i_param_1,
	.param .u64 .ptr .align 1 _Z5saxpyPfPKfS1_i_param_2,
	.param .u32 _Z5saxpyPfPKfS1_i_param_3
)
{
	.reg .pred 	%p<3>;
	.reg .b32 	%r<11>;
	.reg .b32 	%f<4>;
	.reg .b64 	%rd<11>;

	ld.param.u64 	%rd4, [_Z5saxpyPfPKfS1_i_param_0];
	ld.param.u64 	%rd5, [_Z5saxpyPfPKfS1_i_param_1];
	ld.param.u64 	%rd6, [_Z5saxpyPfPKfS1_i_param_2];
	ld.param.u32 	%r6, [_Z5saxpyPfPKfS1_i_param_3];
	mov.u32 	%r7, %ctaid.x;
	mov.u32 	%r1, %ntid.x;
	mov.u32 	%r8, %tid.x;
	mad.lo.s32 	%r10, %r7, %r1, %r8;
	setp.ge.s32 	%p1, %r10, %r6;
	@%p1 bra 	$L__BB0_3;
	mov.u32 	%r9, %nctaid.x;
	mul.lo.s32 	%r3, %r1, %r9;
	cvta.to.global.u64 	%rd1, %rd5;
	cvta.to.global.u64 	%rd2, %rd6;
	cvta.to.global.u64 	%rd3, %rd4;
$L__BB0_2:
	mul.wide.s32 	%rd7, %r10, 4;
	add.s64 	%rd8, %rd1, %rd7;
	ld.global.f32 	%f1, [%rd8];
	add.s64 	%rd9, %rd2, %rd7;
	ld.global.f32 	%f2, [%rd9];
	add.f32 	%f3, %f1, %f2;
	add.s64 	%rd10, %rd3, %rd7;
	st.global.f32 	[%rd10], %f3;
	add.s32 	%r10, %r10, %r3;
	setp.lt.s32 	%p2, %r10, %r6;
	@%p2 bra 	$L__BB0_2;
$L__BB0_3:
	ret;

}
	// .globl	_Z4reluPfi
.visible .entry _Z4reluPfi(
	.param .u64 .ptr .align 1 _Z4reluPfi_param_0,
	.param .u32 _Z4reluPfi_param_1
)
{
	.reg .pred 	%p<4>;
	.reg .b32 	%r<12>;
	.reg .b32 	%f<2>;
	.reg .b64 	%rd<5>;

	ld.param.u64 	%rd3, [_Z4reluPfi_param_0];
	ld.param.u32 	%r6, [_Z4reluPfi_param_1];
	mov.u32 	%r7, %ctaid.x;
	mov.u32 	%r1, %ntid.x;
	mov.u32 	%r8, %tid.x;
	mad.lo.s32 	%r11, %r7, %r1, %r8;
	setp.ge.s32 	%p1, %r11, %r6;
	@%p1 bra 	$L__BB1_5;
	mov.u32 	%r9, %nctaid.x;
	mul.lo.s32 	%r3, %r1, %r9;
	cvta.to.global.u64 	%rd1, %rd3;
$L__BB1_2:
	mul.wide.s32 	%rd4, %r11, 4;
	add.s64 	%rd2, %rd1, %rd4;
	ld.global.f32 	%f1, [%rd2];
	setp.geu.f32 	%p2, %f1, 0f00000000;
	@%p2 bra 	$L__BB1_4;
	mov.b32 	%r10, 0;
	st.global.u32 	[%rd2], %r10;
$L__BB1_4:
	add.s32 	%r11, %r11, %r3;
	setp.lt.s32 	%p3, %r11, %r6;
	@%p3 bra 	$L__BB1_2;
$L__BB1_5:
	ret;

}
	// .globl	_Z8reluGradPfPKfS1_i
.visible .entry _Z8reluGradPfPKfS1_i(
	.param .u64 .ptr .align 1 _Z8reluGradPfPKfS1_i_param_0,
	.param .u64 .ptr .align 1 _Z8reluGradPfPKfS1_i_param_1,
	.param .u64 .ptr .align 1 _Z8reluGradPfPKfS1_i_param_2,
	.param .u32 _Z8reluGradPfPKfS1_i_param_3
)
{
	.reg .pred 	%p<4>;
	.reg .b32 	%r<11>;
	.reg .b32 	%f<6>;
	.reg .b64 	%rd<13>;

	ld.param.u64 	%rd4, [_Z8reluGradPfPKfS1_i_param_0];
	ld.param.u64 	%rd5, [_Z8reluGradPfPKfS1_i_param_1];
	ld.param.u64 	%rd6, [_Z8reluGradPfPKfS1_i_param_2];
	ld.param.u32 	%r6, [_Z8reluGradPfPKfS1_i_param_3];
	mov.u32 	%r7, %ctaid.x;
	mov.u32 	%r1, %ntid.x;
	mov.u32 	%r8, %tid.x;
	mad.lo.s32 	%r10, %r7, %r1, %r8;
	setp.ge.s32 	%p1, %r10, %r6;
	@%p1 bra 	$L__BB2_5;
	mov.u32 	%r9, %nctaid.x;
	mul.lo.s32 	%r3, %r1, %r9;
	cvta.to.global.u64 	%rd1, %rd6;
	cvta.to.global.u64 	%rd2, %rd5;
	cvta.to.global.u64 	%rd3, %rd4;
$L__BB2_2:
	mul.wide.s32 	%rd7, %r10, 4;
	add.s64 	%rd8, %rd1, %rd7;
	ld.global.f32 	%f4, [%rd8];
	setp.le.f32 	%p2, %f4, 0f00000000;
	mov.f32 	%f5, 0f00000000;
	@%p2 bra 	$L__BB2_4;
	add.s64 	%rd10, %rd2, %rd7;
	ld.global.f32 	%f5, [%rd10];
$L__BB2_4:
	add.s64 	%rd12, %rd3, %rd7;
	st.global.f32 	[%rd12], %f5;
	add.s32 	%r10, %r10, %r3;
	setp.lt.s32 	%p3, %r10, %r6;
	@%p3 bra 	$L__BB2_2;
$L__BB2_5:
	ret;

}
	// .globl	_Z3sumPKfPfi
.visible .entry _Z3sumPKfPfi(
	.param .u64 .ptr .align 1 _Z3sumPKfPfi_param_0,
	.param .u64 .ptr .align 1 _Z3sumPKfPfi_param_1,
	.param .u32 _Z3sumPKfPfi_param_2
)
{
	.reg .pred 	%p<11>;
	.reg .b32 	%r<25>;
	.reg .b32 	%f<71>;
	.reg .b64 	%rd<18>;

	ld.param.u64 	%rd9, [_Z3sumPKfPfi_param_0];
	ld.param.u64 	%rd10, [_Z3sumPKfPfi_param_1];
	ld.param.u32 	%r16, [_Z3sumPKfPfi_param_2];
	cvta.to.global.u64 	%rd1, %rd9;
	cvta.to.global.u64 	%rd2, %rd10;
	mov.u32 	%r17, %tid.x;
	setp.ne.s32 	%p1, %r17, 0;
	@%p1 bra 	$L__BB3_14;
	mov.b32 	%r18, 0;
	st.global.u32 	[%rd2], %r18;
	setp.lt.s32 	%p2, %r16, 1;
	@%p2 bra 	$L__BB3_14;
	and.b32  	%r1, %r16, 15;
	setp.lt.u32 	%p3, %r16, 16;
	mov.b32 	%r22, 0;
	mov.f32 	%f67, 0f00000000;
	@%p3 bra 	$L__BB3_5;
	and.b32  	%r22, %r16, 2147483632;
	neg.s32 	%r20, %r22;
	add.s64 	%rd16, %rd1, 32;
	mov.f32 	%f67, 0f00000000;
$L__BB3_4:
	.pragma "nounroll";
	ld.global.f32 	%f12, [%rd16+-32];
	add.f32 	%f13, %f12, %f67;
	st.global.f32 	[%rd2], %f13;
	ld.global.f32 	%f14, [%rd16+-28];
	add.f32 	%f15, %f14, %f13;
	st.global.f32 	[%rd2], %f15;
	ld.global.f32 	%f16, [%rd16+-24];
	add.f32 	%f17, %f16, %f15;
	st.global.f32 	[%rd2], %f17;
	ld.global.f32 	%f18, [%rd16+-20];
	add.f32 	%f19, %f18, %f17;
	st.global.f32 	[%rd2], %f19;
	ld.global.f32 	%f20, [%rd16+-16];
	add.f32 	%f21, %f20, %f19;
	st.global.f32 	[%rd2], %f21;
	ld.global.f32 	%f22, [%rd16+-12];
	add.f32 	%f23, %f22, %f21;
	st.global.f32 	[%rd2], %f23;
	ld.global.f32 	%f24, [%rd16+-8];
	add.f32 	%f25, %f24, %f23;
	st.global.f32 	[%rd2], %f25;
	ld.global.f32 	%f26, [%rd16+-4];
	add.f32 	%f27, %f26, %f25;
	st.global.f32 	[%rd2], %f27;
	ld.global.f32 	%f28, [%rd16];
	add.f32 	%f29, %f28, %f27;
	st.global.f32 	[%rd2], %f29;
	ld.global.f32 	%f30, [%rd16+4];
	add.f32 	%f31, %f30, %f29;
	st.global.f32 	[%rd2], %f31;
	ld.global.f32 	%f32, [%rd16+8];
	add.f32 	%f33, %f32, %f31;
	st.global.f32 	[%rd2], %f33;
	ld.global.f32 	%f34, [%rd16+12];
	add.f32 	%f35, %f34, %f33;
	st.global.f32 	[%rd2], %f35;
	ld.global.f32 	%f36, [%rd16+16];
	add.f32 	%f37, %f36, %f35;
	st.global.f32 	[%rd2], %f37;
	ld.global.f32 	%f38, [%rd16+20];
	add.f32 	%f39, %f38, %f37;
	st.global.f32 	[%rd2], %f39;
	ld.global.f32 	%f40, [%rd16+24];
	add.f32 	%f41, %f40, %f39;
	st.global.f32 	[%rd2], %f41;
	ld.global.f32 	%f42, [%rd16+28];
	add.f32 	%f67, %f42, %f41;
	st.global.f32 	[%rd2], %f67;
	add.s32 	%r20, %r20, 16;
	add.s64 	%rd16, %rd16, 64;
	setp.ne.s32 	%p4, %r20, 0;
	@%p4 bra 	$L__BB3_4;
$L__BB3_5:
	setp.eq.s32 	%p5, %r1, 0;
	@%p5 bra 	$L__BB3_14;
	and.b32  	%r7, %r16, 7;
	setp.lt.u32 	%p6, %r1, 8;
	@%p6 bra 	$L__BB3_8;
	mul.wide.u32 	%rd11, %r22, 4;
	add.s64 	%rd12, %rd1, %rd11;
	ld.global.f32 	%f43, [%rd12];
	add.f32 	%f44, %f43, %f67;
	st.global.f32 	[%rd2], %f44;
	ld.global.f32 	%f45, [%rd12+4];
	add.f32 	%f46, %f45, %f44;
	st.global.f32 	[%rd2], %f46;
	ld.global.f32 	%f47, [%rd12+8];
	add.f32 	%f48, %f47, %f46;
	st.global.f32 	[%rd2], %f48;
	ld.global.f32 	%f49, [%rd12+12];
	add.f32 	%f50, %f49, %f48;
	st.global.f32 	[%rd2], %f50;
	ld.global.f32 	%f51, [%rd12+16];
	add.f32 	%f52, %f51, %f50;
	st.global.f32 	[%rd2], %f52;
	ld.global.f32 	%f53, [%rd12+20];
	add.f32 	%f54, %f53, %f52;
	st.global.f32 	[%rd2], %f54;
	ld.global.f32 	%f55, [%rd12+24];
	add.f32 	%f56, %f55, %f54;
	st.global.f32 	[%rd2], %f56;
	ld.global.f32 	%f57, [%rd12+28];
	add.f32 	%f67, %f57, %f56;
	st.global.f32 	[%rd2], %f67;
	add.s32 	%r22, %r22, 8;
$L__BB3_8:
	setp.eq.s32 	%p7, %r7, 0;
	@%p7 bra 	$L__BB3_14;
	and.b32  	%r10, %r16, 3;
	setp.lt.u32 	%p8, %r7, 4;
	@%p8 bra 	$L__BB3_11;
	mul.wide.u32 	%rd13, %r22, 4;
	add.s64 	%rd14, %rd1, %rd13;
	ld.global.f32 	%f58, [%rd14];
	add.f32 	%f59, %f58, %f67;
	st.global.f32 	[%rd2], %f59;
	ld.global.f32 	%f60, [%rd14+4];
	add.f32 	%f61, %f60, %f59;
	st.global.f32 	[%rd2], %f61;
	ld.global.f32 	%f62, [%rd14+8];
	add.f32 	%f63, %f62, %f61;
	st.global.f32 	[%rd2], %f63;
	ld.global.f32 	%f64, [%rd14+12];
	add.f32 	%f67, %f64, %f63;
	st.global.f32 	[%rd2], %f67;
	add.s32 	%r22, %r22, 4;
$L__BB3_11:
	setp.eq.s32 	%p9, %r10, 0;
	@%p9 bra 	$L__BB3_14;
	mul.wide.u32 	%rd15, %r22, 4;
	add.s64 	%rd17, %rd1, %rd15;
	neg.s32 	%r24, %r10;
$L__BB3_13:
	.pragma "nounroll";
	ld.global.f32 	%f65, [%rd17];
	add.f32 	%f67, %f65, %f67;
	st.global.f32 	[%rd2], %f67;
	add.s64 	%rd17, %rd17, 4;
	add.s32 	%r24, %r24, 1;
	setp.ne.s32 	%p10, %r24, 0;
	@%p10 bra 	$L__BB3_13;
$L__BB3_14:
	ret;

}
	// .globl	_Z3nllPfPjPKfPKiij
.visible .entry _Z3nllPfPjPKfPKiij(
	.param .u64 .ptr .align 1 _Z3nllPfPjPKfPKiij_param_0,
	.param .u64 .ptr .align 1 _Z3nllPfPjPKfPKiij_param_1,
	.param .u64 .ptr .align 1 _Z3nllPfPjPKfPKiij_param_2,
	.param .u64 .ptr .align 1 _Z3nllPfPjPKfPKiij_param_3,
	.param .u32 _Z3nllPfPjPKfPKiij_param_4,
	.param .u32 _Z3nllPfPjPKfPKiij_param_5
)
{
	.reg .pred 	%p<4>;
	.reg .b32 	%r<15>;
	.reg .b32 	%f<4>;
	.reg .b64 	%rd<13>;

	ld.param.u64 	%rd5, [_Z3nllPfPjPKfPKiij_param_0];
	ld.param.u64 	%rd6, [_Z3nllPfPjPKfPKiij_param_1];
	ld.param.u64 	%rd7, [_Z3nllPfPjPKfPKiij_param_2];
	ld.param.u64 	%rd8, [_Z3nllPfPjPKfPKiij_param_3];
	ld.param.u32 	%r7, [_Z3nllPfPjPKfPKiij_param_4];
	ld.param.u32 	%r8, [_Z3nllPfPjPKfPKiij_param_5];
	mov.u32 	%r9, %ctaid.x;
	mov.u32 	%r1, %ntid.x;
	mov.u32 	%r10, %tid.x;
	mad.lo.s32 	%r14, %r9, %r1, %r10;
	setp.ge.u32 	%p1, %r14, %r8;
	@%p1 bra 	$L__BB4_5;
	mov.u32 	%r11, %nctaid.x;
	mul.lo.s32 	%r3, %r1, %r11;
	cvta.to.global.u64 	%rd1, %rd8;
	cvta.to.global.u64 	%rd2, %rd7;
	cvta.to.global.u64 	%rd3, %rd5;
	cvta.to.global.u64 	%rd4, %rd6;
$L__BB4_2:
	mul.wide.s32 	%rd9, %r14, 4;
	add.s64 	%rd10, %rd1, %rd9;
	ld.global.u32 	%r5, [%rd10];
	setp.eq.s32 	%p2, %r5, %r7;
	@%p2 bra 	$L__BB4_4;
	mad.lo.s32 	%r12, %r14, %r8, %r5;
	mul.wide.u32 	%rd11, %r12, 4;
	add.s64 	%rd12, %rd2, %rd11;
	ld.global.f32 	%f1, [%rd12];
	neg.f32 	%f2, %f1;
	atom.global.add.f32 	%f3, [%rd3], %f2;
	atom.global.add.u32 	%r13, [%rd4], 1;
$L__BB4_4:
	add.s32 	%r14, %r14, %r3;
	setp.lt.u32 	%p3, %r14, %r8;
	@%p3 bra 	$L__BB4_2;
$L__BB4_5:
	ret;

}


// ===== COMPILED SASS (sm_100) =====

	.target	sm_100

	.elftype	@"ET_EXEC"


//--------------------- .note.nv.tkinfo           --------------------------
	.section	.note.nv.tkinfo,"",@"SHT_NOTE"
	.sectionflags	@"SHF_NOTE_NV_TKINFO"
	.tkinfo
        /*0018*/ 	.word	0x00000002
        /*0030*/ 	.string	""
        /*0030*/ 	.string	"ptxas"
        /*0030*/ 	.string	"Cuda compilation tools, release 13.0, V13.0.88"
        /*0030*/ 	.string	"Build cuda_13.0.r13.0/compiler.36424714_0"
        /*0030*/ 	.string	"-arch sm_100 -m 64 "



//--------------------- .note.nv.cuinfo           --------------------------
	.section	.note.nv.cuinfo,"",@"SHT_NOTE"
	.sectionflags	@"SHF_NOTE_NV_CUINFO"
        /*0018*/ 	.short	0x0002
        /*001a*/ 	.short	0x0064
        /*001c*/ 	.short	0x0082
	.zero		2


//--------------------- .nv.info                  --------------------------
	.section	.nv.info,"",@"SHT_CUDA_INFO"
	.align	4


	//----- nvinfo : EIATTR_REGCOUNT
	.align		4
        /*0000*/ 	.byte	0x04, 0x2f
        /*0002*/ 	.short	(.L_1 - .L_0)
	.align		4
.L_0:
        /*0004*/ 	.word	index@(_Z5saxpyPfPKfS1_i)
        /*0008*/ 	.word	0x00000014


	//----- nvinfo : EIATTR_FRAME_SIZE
	.align		4
.L_1:
        /*000c*/ 	.byte	0x04, 0x11
        /*000e*/ 	.short	(.L_3 - .L_2)
	.align		4
.L_2:
        /*0010*/ 	.word	index@(_Z5saxpyPfPKfS1_i)
        /*0014*/ 	.word	0x00000000


	//----- nvinfo : EIATTR_REGCOUNT
	.align		4
.L_3:
        /*0018*/ 	.byte	0x04, 0x2f
        /*001a*/ 	.short	(.L_5 - .L_4)
	.align		4
.L_4:
        /*001c*/ 	.word	index@(_Z4reluPfi)
        /*0020*/ 	.word	0x0000000a


	//----- nvinfo : EIATTR_FRAME_SIZE
	.align		4
.L_5:
        /*0024*/ 	.byte	0x04, 0x11
        /*0026*/ 	.short	(.L_7 - .L_6)
	.align		4
.L_6:
        /*0028*/ 	.word	index@(_Z4reluPfi)
        /*002c*/ 	.word	0x00000000


	//----- nvinfo : EIATTR_REGCOUNT
	.align		4
.L_7:
        /*0030*/ 	.byte	0x04, 0x2f
        /*0032*/ 	.short	(.L_9 - .L_8)
	.align		4
.L_8:
        /*0034*/ 	.word	index@(_Z8reluGradPfPKfS1_i)
        /*0038*/ 	.word	0x00000012


	//----- nvinfo : EIATTR_FRAME_SIZE
	.align		4
.L_9:
        /*003c*/ 	.byte	0x04, 0x11
        /*003e*/ 	.short	(.L_11 - .L_10)
	.align		4
.L_10:
        /*0040*/ 	.word	index@(_Z8reluGradPfPKfS1_i)
        /*0044*/ 	.word	0x00000000


	//----- nvinfo : EIATTR_REGCOUNT
	.align		4
.L_11:
        /*0048*/ 	.byte	0x04, 0x2f
        /*004a*/ 	.short	(.L_13 - .L_12)
	.align		4
.L_12:
        /*004c*/ 	.word	index@(_Z3sumPKfPfi)
        /*0050*/ 	.word	0x00000014


	//----- nvinfo : EIATTR_FRAME_SIZE
	.align		4
.L_13:
        /*0054*/ 	.byte	0x04, 0x11
        /*0056*/ 	.short	(.L_15 - .L_14)
	.align		4
.L_14:
        /*0058*/ 	.word	index@(_Z3sumPKfPfi)
        /*005c*/ 	.word	0x00000000


	//----- nvinfo : EIATTR_REGCOUNT
	.align		4
.L_15:
        /*0060*/ 	.byte	0x04, 0x2f
        /*0062*/ 	.short	(.L_17 - .L_16)
	.align		4
.L_16:
        /*0064*/ 	.word	index@(_Z3nllPfPjPKfPKiij)
        /*0068*/ 	.word	0x00000014


	//----- nvinfo : EIATTR_FRAME_SIZE
	.align		4
.L_17:
        /*006c*/ 	.byte	0x04, 0x11
        /*006e*/ 	.short	(.L_19 - .L_18)
	.align		4
.L_18:
        /*0070*/ 	.word	index@(_Z3nllPfPjPKfPKiij)
        /*0074*/ 	.word	0x00000000


	//----- nvinfo : EIATTR_MIN_STACK_SIZE
	.align		4
.L_19:
        /*0078*/ 	.byte	0x04, 0x12
        /*007a*/ 	.short	(.L_21 - .L_20)
	.align		4
.L_20:
        /*007c*/ 	.word	index@(_Z3nllPfPjPKfPKiij)
        /*0080*/ 	.word	0x00000000


	//----- nvinfo : EIATTR_MIN_STACK_SIZE
	.align		4
.L_21:
        /*0084*/ 	.byte	0x04, 0x12
        /*0086*/ 	.short	(.L_23 - .L_22)
	.align		4
.L_22:
        /*0088*/ 	.word	index@(_Z3sumPKfPfi)
        /*008c*/ 	.word	0x00000000


	//----- nvinfo : EIATTR_MIN_STACK_SIZE
	.align		4
.L_23:
        /*0090*/ 	.byte	0x04, 0x12
        /*0092*/ 	.short	(.L_25 - .L_24)
	.align		4
.L_24:
        /*0094*/ 	.word	index@(_Z8reluGradPfPKfS1_i)
        /*0098*/ 	.word	0x00000000


	//----- nvinfo : EIATTR_MIN_STACK_SIZE
	.align		4
.L_25:
        /*009c*/ 	.byte	0x04, 0x12
        /*009e*/ 	.short	(.L_27 - .L_26)
	.align		4
.L_26:
        /*00a0*/ 	.word	index@(_Z4reluPfi)
        /*00a4*/ 	.word	0x00000000


	//----- nvinfo : EIATTR_MIN_STACK_SIZE
	.align		4
.L_27:
        /*00a8*/ 	.byte	0x04, 0x12
        /*00aa*/ 	.short	(.L_29 - .L_28)
	.align		4
.L_28:
        /*00ac*/ 	.word	index@(_Z5saxpyPfPKfS1_i)
        /*00b0*/ 	.word	0x00000000
.L_29:


//--------------------- .nv.compat                --------------------------
	.section	.nv.compat,"",@"SHT_CUDA_COMPAT_INFO"
	.align	4
        /*0000*/ 	.byte	0x02, 0x09, 0x00, 0x00, 0x02, 0x02, 0x01, 0x00, 0x02, 0x05, 0x05, 0x00, 0x03, 0x07, 0x01, 0x01
        /*0010*/ 	.byte	0x02, 0x03, 0x00, 0x00, 0x02, 0x06, 0x01, 0x00, 0x04, 0x0b, 0x08, 0x00, 0x09, 0x00, 0x00, 0x00
        /*0020*/ 	.byte	0x00, 0x00, 0x00, 0x00


//--------------------- .nv.info._Z3nllPfPjPKfPKiij --------------------------
	.section	.nv.info._Z3nllPfPjPKfPKiij,"",@"SHT_CUDA_INFO"
	.sectionflags	@""
	.align	4


	//----- nvinfo : EIATTR_CUDA_API_VERSION
	.align		4
        /*0000*/ 	.byte	0x04, 0x37
        /*0002*/ 	.short	(.L_31 - .L_30)
.L_30:
        /*0004*/ 	.word	0x00000082


	//----- nvinfo : EIATTR_KPARAM_INFO
	.align		4
.L_31:
        /*0008*/ 	.byte	0x04, 0x17
        /*000a*/ 	.short	(.L_33 - .L_32)
.L_32:
        /*000c*/ 	.word	0x00000000
        /*0010*/ 	.short	0x0005
        /*0012*/ 	.short	0x0024
        /*0014*/ 	.byte	0x00, 0xf0, 0x11, 0x00


	//----- nvinfo : EIATTR_KPARAM_INFO
	.align		4
.L_33:
        /*0018*/ 	.byte	0x04, 0x17
        /*001a*/ 	.short	(.L_35 - .L_34)
.L_34:
        /*001c*/ 	.word	0x00000000
        /*0020*/ 	.short	0x0004
        /*0022*/ 	.short	0x0020
        /*0024*/ 	.byte	0x00, 0xf0, 0x11, 0x00


	//----- nvinfo : EIATTR_KPARAM_INFO
	.align		4
.L_35:
        /*0028*/ 	.byte	0x04, 0x17
        /*002a*/ 	.short	(.L_37 - .L_36)
.L_36:
        /*002c*/ 	.word	0x00000000
        /*0030*/ 	.short	0x0003
        /*0032*/ 	.short	0x0018
        /*0034*/ 	.byte	0x00, 0xf5, 0x21, 0x00


	//----- nvinfo : EIATTR_KPARAM_INFO
	.align		4
.L_37:
        /*0038*/ 	.byte	0x04, 0x17
        /*003a*/ 	.short	(.L_39 - .L_38)
.L_38:
        /*003c*/ 	.word	0x00000000
        /*0040*/ 	.short	0x0002
        /*0042*/ 	.short	0x0010
        /*0044*/ 	.byte	0x00, 0xf5, 0x21, 0x00


	//----- nvinfo : EIATTR_KPARAM_INFO
	.align		4
.L_39:
        /*0048*/ 	.byte	0x04, 0x17
        /*004a*/ 	.short	(.L_41 - .L_40)
.L_40:
        /*004c*/ 	.word	0x00000000
        /*0050*/ 	.short	0x0001
        /*0052*/ 	.short	0x0008
        /*0054*/ 	.byte	0x00, 0xf5, 0x21, 0x00


	//----- nvinfo : EIATTR_KPARAM_INFO
	.align		4
.L_41:
        /*0058*/ 	.byte	0x04, 0x17
        /*005a*/ 	.short	(.L_43 - .L_42)
.L_42:
        /*005c*/ 	.word	0x00000000
        /*0060*/ 	.short	0x0000
        /*0062*/ 	.short	0x0000
        /*0064*/ 	.byte	0x00, 0xf5, 0x21, 0x00


	//----- nvinfo : EIATTR_SPARSE_MMA_MASK
	.align		4
.L_43:
        /*0068*/ 	.byte	0x03, 0x50
        /*006a*/ 	.short	0x0000


	//----- nvinfo : EIATTR_MAXREG_COUNT
	.align		4
        /*006c*/ 	.byte	0x03, 0x1b
        /*006e*/ 	.short	0x00ff


	//----- nvinfo : EIATTR_MERCURY_ISA_VERSION
	.align		4
        /*0070*/ 	.byte	0x03, 0x5f
        /*0072*/ 	.short	0x0101


	//----- nvinfo : EIATTR_INT_WARP_WIDE_INSTR_OFFSETS
	.align		4
        /*0074*/ 	.byte	0x04, 0x31
        /*0076*/ 	.short	(.L_45 - .L_44)


	//   ....[0]....
.L_44:
        /*0078*/ 	.word	0x00000180


	//----- nvinfo : EIATTR_VRC_CTA_INIT_COUNT
	.align		4
.L_45:
        /*007c*/ 	.byte	0x02, 0x4a
	.zero		1
	.zero		1


	//----- nvinfo : EIATTR_EXIT_INSTR_OFFSETS
	.align		4
        /*0080*/ 	.byte	0x04, 0x1c
        /*0082*/ 	.short	(.L_47 - .L_46)


	//   ....[0]....
.L_46:
        /*0084*/ 	.word	0x00000070


	//   ....[1]....
        /*0088*/ 	.word	0x00000250


	//----- nvinfo : EIATTR_CRS_STACK_SIZE
	.align		4
.L_47:
        /*008c*/ 	.byte	0x04, 0x1e
        /*008e*/ 	.short	(.L_49 - .L_48)
.L_48:
        /*0090*/ 	.word	0x00000000


	//----- nvinfo : EIATTR_CBANK_PARAM_SIZE
	.align		4
.L_49:
        /*0094*/ 	.byte	0x03, 0x19
        /*0096*/ 	.short	0x0028


	//----- nvinfo : EIATTR_PARAM_CBANK
	.align		4
        /*0098*/ 	.byte	0x04, 0x0a
        /*009a*/ 	.short	(.L_51 - .L_50)
	.align		4
.L_50:
        /*009c*/ 	.word	index@(.nv.constant0._Z3nllPfPjPKfPKiij)
        /*00a0*/ 	.short	0x0380
        /*00a2*/ 	.short	0x0028


	//----- nvinfo : EIATTR_SW_WAR
	.align		4
.L_51:
        /*00a4*/ 	.byte	0x04, 0x36
        /*00a6*/ 	.short	(.L_53 - .L_52)
.L_52:
        /*00a8*/ 	.word	0x00000008
.L_53:


//--------------------- .nv.info._Z3sumPKfPfi     --------------------------
	.section	.nv.info._Z3sumPKfPfi,"",@"SHT_CUDA_INFO"
	.sectionflags	@""
	.align	4


	//----- nvinfo : EIATTR_CUDA_API_VERSION
	.align		4
        /*0000*/ 	.byte	0x04, 0x37
        /*0002*/ 	.short	(.L_55 - .L_54)
.L_54:
        /*0004*/ 	.word	0x00000082


	//----- nvinfo : EIATTR_KPARAM_INFO
	.align		4
.L_55:
        /*0008*/ 	.byte	0x04, 0x17
        /*000a*/ 	.short	(.L_57 - .L_56)
.L_56:
        /*000c*/ 	.word	0x00000000
        /*0010*/ 	.short	0x0002
        /*0012*/ 	.short	0x0010
        /*0014*/ 	.byte	0x00, 0xf0, 0x11, 0x00


	//----- nvinfo : EIATTR_KPARAM_INFO
	.align		4
.L_57:
        /*0018*/ 	.byte	0x04, 0x17
        /*001a*/ 	.short	(.L_59 - .L_58)
.L_58:
        /*001c*/ 	.word	0x00000000
        /*0020*/ 	.short	0x0001
        /*0022*/ 	.short	0x0008
        /*0024*/ 	.byte	0x00, 0xf5, 0x21, 0x00


	//----- nvinfo : EIATTR_KPARAM_INFO
	.align		4
.L_59:
        /*0028*/ 	.byte	0x04, 0x17
        /*002a*/ 	.short	(.L_61 - .L_60)
.L_60:
        /*002c*/ 	.word	0x00000000
        /*0030*/ 	.short	0x0000
        /*0032*/ 	.short	0x0000
        /*0034*/ 	.byte	0x00, 0xf5, 0x21, 0x00


	//----- nvinfo : EIATTR_SPARSE_MMA_MASK
	.align		4
.L_61:
        /*0038*/ 	.byte	0x03, 0x50
        /*003a*/ 	.short	0x0000


	//----- nvinfo : EIATTR_MAXREG_COUNT
	.align		4
        /*003c*/ 	.byte	0x03, 0x1b
        /*003e*/ 	.short	0x00ff


	//----- nvinfo : EIATTR_MERCURY_ISA_VERSION
	.align		4
        /*0040*/ 	.byte	0x03, 0x5f
        /*0042*/ 	.short	0x0101


	//----- nvinfo : EIATTR_VRC_CTA_INIT_COUNT
	.align		4
        /*0044*/ 	.byte	0x02, 0x4a
	.zero		1
	.zero		1


	//----- nvinfo : EIATTR_EXIT_INSTR_OFFSETS
	.align		4
        /*0048*/ 	.byte	0x04, 0x1c
        /*004a*/ 	.short	(.L_63 - .L_62)


	//   ....[0]....
.L_62:
        /*004c*/ 	.word	0x00000030


	//   ....[1]....
        /*0050*/ 	.word	0x00000090


	//   ....[2]....
        /*0054*/ 	.word	0x000004f0


	//   ....[3]....
        /*0058*/ 	.word	0x000006f0


	//   ....[4]....
        /*005c*/ 	.word	0x00000830


	//   ....[5]....
        /*0060*/ 	.word	0x000008f0


	//----- nvinfo : EIATTR_CBANK_PARAM_SIZE
	.align		4
.L_63:
        /*0064*/ 	.byte	0x03, 0x19
        /*0066*/ 	.short	0x0014


	//----- nvinfo : EIATTR_PARAM_CBANK
	.align		4
        /*0068*/ 	.byte	0x04, 0x0a
        /*006a*/ 	.short	(.L_65 - .L_64)
	.align		4
.L_64:
        /*006c*/ 	.word	index@(.nv.constant0._Z3sumPKfPfi)
        /*0070*/ 	.short	0x0380
        /*0072*/ 	.short	0x0014


	//----- nvinfo : EIATTR_SW_WAR
	.align		4
.L_65:
        /*0074*/ 	.byte	0x04, 0x36
        /*0076*/ 	.short	(.L_67 - .L_66)
.L_66:
        /*0078*/ 	.word	0x00000008
.L_67:


//--------------------- .nv.info._Z8reluGradPfPKfS1_i --------------------------
	.section	.nv.info._Z8reluGradPfPKfS1_i,"",@"SHT_CUDA_INFO"
	.sectionflags	@""
	.align	4


	//----- nvinfo : EIATTR_CUDA_API_VERSION
	.align		4
        /*0000*/ 	.byte	0x04, 0x37
        /*0002*/ 	.short	(.L_69 - .L_68)
.L_68:
        /*0004*/ 	.word	0x00000082


	//----- nvinfo : EIATTR_KPARAM_INFO
	.align		4
.L_69:
        /*0008*/ 	.byte	0x04, 0x17
        /*000a*/ 	.short	(.L_71 - .L_70)
.L_70:
        /*000c*/ 	.word	0x00000000
        /*0010*/ 	.short	0x0003
        /*0012*/ 	.short	0x0018
        /*0014*/ 	.byte	0x00, 0xf0, 0x11, 0x00


	//----- nvinfo : EIATTR_KPARAM_INFO
	.align		4
.L_71:
        /*0018*/ 	.byte	0x04, 0x17
        /*001a*/ 	.short	(.L_73 - .L_72)
.L_72:
        /*001c*/ 	.word	0x00000000
        /*0020*/ 	.short	0x0002
        /*0022*/ 	.short	0x0010
        /*0024*/ 	.byte	0x00, 0xf5, 0x21, 0x00


	//----- nvinfo : EIATTR_KPARAM_INFO
	.align		4
.L_73:
        /*0028*/ 	.byte	0x04, 0x17
        /*002a*/ 	.short	(.L_75 - .L_74)
.L_74:
        /*002c*/ 	.word	0x00000000
        /*0030*/ 	.short	0x0001
        /*0032*/ 	.short	0x0008
        /*0034*/ 	.byte	0x00, 0xf5, 0x21, 0x00


	//----- nvinfo : EIATTR_KPARAM_INFO
	.align		4
.L_75:
        /*0038*/ 	.byte	0x04, 0x17
        /*003a*/ 	.short	(.L_77 - .L_76)
.L_76:
        /*003c*/ 	.word	0x00000000
        /*0040*/ 	.short	0x0000
        /*0042*/ 	.short	0x0000
        /*0044*/ 	.byte	0x00, 0xf5, 0x21, 0x00


	//----- nvinfo : EIATTR_SPARSE_MMA_MASK
	.align		4
.L_77:
        /*0048*/ 	.byte	0x03, 0x50
        /*004a*/ 	.short	0x0000


	//----- nvinfo : EIATTR_MAXREG_COUNT
	.align		4
        /*004c*/ 	.byte	0x03, 0x1b
        /*004e*/ 	.short	0x00ff


	//----- nvinfo : EIATTR_MERCURY_ISA_VERSION
	.align		4
        /*0050*/ 	.byte	0x03, 0x5f
        /*0052*/ 	.short	0x0101


	//----- nvinfo : EIATTR_VRC_CTA_INIT_COUNT
	.align		4
        /*0054*/ 	.byte	0x02, 0x4a
	.zero		1
	.zero		1


	//----- nvinfo : EIATTR_EXIT_INSTR_OFFSETS
	.align		4
        /*0058*/ 	.byte	0x04, 0x1c
        /*005a*/ 	.short	(.L_79 - .L_78)


	//   ....[0]....
.L_78:
        /*005c*/ 	.word	0x00000070


	//   ....[1]....
        /*0060*/ 	.word	0x000001a0


	//----- nvinfo : EIATTR_CRS_STACK_SIZE
	.align		4
.L_79:
        /*0064*/ 	.byte	0x04, 0x1e
        /*0066*/ 	.short	(.L_81 - .L_80)
.L_80:
        /*0068*/ 	.word	0x00000000


	//----- nvinfo : EIATTR_CBANK_PARAM_SIZE
	.align		4
.L_81:
        /*006c*/ 	.byte	0x03, 0x19
        /*006e*/ 	.short	0x001c


	//----- nvinfo : EIATTR_PARAM_CBANK
	.align		4
        /*0070*/ 	.byte	0x04, 0x0a
        /*0072*/ 	.short	(.L_83 - .L_82)
	.align		4
.L_82:
        /*0074*/ 	.word	index@(.nv.constant0._Z8reluGradPfPKfS1_i)
        /*0078*/ 	.short	0x0380
        /*007a*/ 	.short	0x001c


	//----- nvinfo : EIATTR_SW_WAR
	.align		4
.L_83:
        /*007c*/ 	.byte	0x04, 0x36
        /*007e*/ 	.short	(.L_85 - .L_84)
.L_84:
        /*0080*/ 	.word	0x00000008
.L_85:


//--------------------- .nv.info._Z4reluPfi       --------------------------
	.section	.nv.info._Z4reluPfi,"",@"SHT_CUDA_INFO"
	.sectionflags	@""
	.align	4


	//----- nvinfo : EIATTR_CUDA_API_VERSION
	.align		4
        /*0000*/ 	.byte	0x04, 0x37
        /*0002*/ 	.short	(.L_87 - .L_86)
.L_86:
        /*0004*/ 	.word	0x00000082


	//----- nvinfo : EIATTR_KPARAM_INFO
	.align		4
.L_87:
        /*0008*/ 	.byte	0x04, 0x17
        /*000a*/ 	.short	(.L_89 - .L_88)
.L_88:
        /*000c*/ 	.word	0x00000000
        /*0010*/ 	.short	0x0001
        /*0012*/ 	.short	0x0008
        /*0014*/ 	.byte	0x00, 0xf0, 0x11, 0x00


	//----- nvinfo : EIATTR_KPARAM_INFO
	.align		4
.L_89:
        /*0018*/ 	.byte	0x04, 0x17
        /*001a*/ 	.short	(.L_91 - .L_90)
.L_90:
        /*001c*/ 	.word	0x00000000
        /*0020*/ 	.short	0x0000
        /*0022*/ 	.short	0x0000
        /*0024*/ 	.byte	0x00, 0xf5, 0x21, 0x00


	//----- nvinfo : EIATTR_SPARSE_MMA_MASK
	.align		4
.L_91:
        /*0028*/ 	.byte	0x03, 0x50
        /*002a*/ 	.short	0x0000


	//----- nvinfo : EIATTR_MAXREG_COUNT
	.align		4
        /*002c*/ 	.byte	0x03, 0x1b
        /*002e*/ 	.short	0x00ff


	//----- nvinfo : EIATTR_MERCURY_ISA_VERSION
	.align		4
        /*0030*/ 	.byte	0x03, 0x5f
        /*0032*/ 	.short	0x0101


	//----- nvinfo : EIATTR_VRC_CTA_INIT_COUNT
	.align		4
        /*0034*/ 	.byte	0x02, 0x4a
	.zero		1
	.zero		1


	//----- nvinfo : EIATTR_EXIT_INSTR_OFFSETS
	.align		4
        /*0038*/ 	.byte	0x04, 0x1c
        /*003a*/ 	.short	(.L_93 - .L_92)


	//   ....[0]....
.L_92:
        /*003c*/ 	.word	0x00000070


	//   ....[1]....
        /*0040*/ 	.word	0x00000140


	//----- nvinfo : EIATTR_CRS_STACK_SIZE
	.align		4
.L_93:
        /*0044*/ 	.byte	0x04, 0x1e
        /*0046*/ 	.short	(.L_95 - .L_94)
.L_94:
        /*0048*/ 	.word	0x00000000


	//----- nvinfo : EIATTR_CBANK_PARAM_SIZE
	.align		4
.L_95:
        /*004c*/ 	.byte	0x03, 0x19
        /*004e*/ 	.short	0x000c


	//----- nvinfo : EIATTR_PARAM_CBANK
	.align		4
        /*0050*/ 	.byte	0x04, 0x0a
        /*0052*/ 	.short	(.L_97 - .L_96)
	.align		4
.L_96:
        /*0054*/ 	.word	index@(.nv.constant0._Z4reluPfi)
        /*0058*/ 	.short	0x0380
        /*005a*/ 	.short	0x000c


	//----- nvinfo : EIATTR_SW_WAR
	.align		4
.L_97:
        /*005c*/ 	.byte	0x04, 0x36
        /*005e*/ 	.short	(.L_99 - .L_98)
.L_98:
        /*0060*/ 	.word	0x00000008
.L_99:


//--------------------- .nv.info._Z5saxpyPfPKfS1_i --------------------------
	.section	.nv.info._Z5saxpyPfPKfS1_i,"",@"SHT_CUDA_INFO"
	.sectionflags	@""
	.align	4


	//----- nvinfo : EIATTR_CUDA_API_VERSION
	.align		4
        /*0000*/ 	.byte	0x04, 0x37
        /*0002*/ 	.short	(.L_101 - .L_100)
.L_100:
        /*0004*/ 	.word	0x00000082


	//----- nvinfo : EIATTR_KPARAM_INFO
	.align		4
.L_101:
        /*0008*/ 	.byte	0x04, 0x17
        /*000a*/ 	.short	(.L_103 - .L_102)
.L_102:
        /*000c*/ 	.word	0x00000000
        /*0010*/ 	.short	0x0003
        /*0012*/ 	.short	0x0018
        /*0014*/ 	.byte	0x00, 0xf0, 0x11, 0x00


	//----- nvinfo : EIATTR_KPARAM_INFO
	.align		4
.L_103:
        /*0018*/ 	.byte	0x04, 0x17
        /*001a*/ 	.short	(.L_105 - .L_104)
.L_104:
        /*001c*/ 	.word	0x00000000
        /*0020*/ 	.short	0x0002
        /*0022*/ 	.short	0x0010
        /*0024*/ 	.byte	0x00, 0xf5, 0x21, 0x00


	//----- nvinfo : EIATTR_KPARAM_INFO
	.align		4
.L_105:
        /*0028*/ 	.byte	0x04, 0x17
        /*002a*/ 	.short	(.L_107 - .L_106)
.L_106:
        /*002c*/ 	.word	0x00000000
        /*0030*/ 	.short	0x0001
        /*0032*/ 	.short	0x0008
        /*0034*/ 	.byte	0x00, 0xf5, 0x21, 0x00


	//----- nvinfo : EIATTR_KPARAM_INFO
	.align		4
.L_107:
        /*0038*/ 	.byte	0x04, 0x17
        /*003a*/ 	.short	(.L_109 - .L_108)
.L_108:
        /*003c*/ 	.word	0x00000000
        /*0040*/ 	.short	0x0000
        /*0042*/ 	.short	0x0000
        /*0044*/ 	.byte	0x00, 0xf5, 0x21, 0x00


	//----- nvinfo : EIATTR_SPARSE_MMA_MASK
	.align		4
.L_109:
        /*0048*/ 	.byte	0x03, 0x50
        /*004a*/ 	.short	0x0000


	//----- nvinfo : EIATTR_MAXREG_COUNT
	.align		4
        /*004c*/ 	.byte	0x03, 0x1b
        /*004e*/ 	.short	0x00ff


	//----- nvinfo : EIATTR_MERCURY_ISA_VERSION
	.align		4
        /*0050*/ 	.byte	0x03, 0x5f
        /*0052*/ 	.short	0x0101


	//----- nvinfo : EIATTR_VRC_CTA_INIT_COUNT
	.align		4
        /*0054*/ 	.byte	0x02, 0x4a
	.zero		1
	.zero		1


	//----- nvinfo : EIATTR_EXIT_INSTR_OFFSETS
	.align		4
        /*0058*/ 	.byte	0x04, 0x1c
        /*005a*/ 	.short	(.L_111 - .L_110)


	//   ....[0]....
.L_110:
        /*005c*/ 	.word	0x00000070


	//   ....[1]....
        /*0060*/ 	.word	0x00000180


	//----- nvinfo : EIATTR_CRS_STACK_SIZE
	.align		4
.L_111:
        /*0064*/ 	.byte	0x04, 0x1e
        /*0066*/ 	.short	(.L_113 - .L_112)
.L_112:
        /*0068*/ 	.word	0x00000000


	//----- nvinfo : EIATTR_CBANK_PARAM_SIZE
	.align		4
.L_113:
        /*006c*/ 	.byte	0x03, 0x19
        /*006e*/ 	.short	0x001c


	//----- nvinfo : EIATTR_PARAM_CBANK
	.align		4
        /*0070*/ 	.byte	0x04, 0x0a
        /*0072*/ 	.short	(.L_115 - .L_114)
	.align		4
.L_114:
        /*0074*/ 	.word	index@(.nv.constant0._Z5saxpyPfPKfS1_i)
        /*0078*/ 	.short	0x0380
        /*007a*/ 	.short	0x001c


	//----- nvinfo : EIATTR_SW_WAR
	.align		4
.L_115:
        /*007c*/ 	.byte	0x04, 0x36
        /*007e*/ 	.short	(.L_117 - .L_116)
.L_116:
        /*0080*/ 	.word	0x00000008
.L_117:


//--------------------- .nv.callgraph             --------------------------
	.section	.nv.callgraph,"",@"SHT_CUDA_CALLGRAPH"
	.align	4
	.sectionentsize	8
	.align		4
        /*0000*/ 	.word	0x00000000
	.align		4
        /*0004*/ 	.word	0xffffffff
	.align		4
        /*0008*/ 	.word	0x00000000
	.align		4
        /*000c*/ 	.word	0xfffffffe
	.align		4
        /*0010*/ 	.word	0x00000000
	.align		4
        /*0014*/ 	.word	0xfffffffd
	.align		4
        /*0018*/ 	.word	0x00000000
	.align		4
        /*001c*/ 	.word	0xfffffffc


//--------------------- .text._Z3nllPfPjPKfPKiij  --------------------------
	.section	.text._Z3nllPfPjPKfPKiij,"ax",@progbits
	.align	128
        .global         _Z3nllPfPjPKfPKiij
        .type           _Z3nllPfPjPKfPKiij,@function
        .size           _Z3nllPfPjPKfPKiij,(.L_x_16 - _Z3nllPfPjPKfPKiij)
        .other          _Z3nllPfPjPKfPKiij,@"STO_CUDA_ENTRY STV_DEFAULT"
_Z3nllPfPjPKfPKiij:
.text._Z3nllPfPjPKfPKiij:
[----:B------:R-:W-:Y:S01]  /*0000*/  LDC R1, c[0x0][0x37c] ;  /* 0x0000df00ff017b82 */ /* 0x000fe20000000800 */
[----:B------:R-:W0:Y:S07]  /*0010*/  S2R R0, SR_TID.X ;  /* 0x0000000000007919 */ /* 0x000e2e0000002100 */
[----:B------:R-:W0:Y:S01]  /*0020*/  S2UR UR4, SR_CTAID.X ;  /* 0x00000000000479c3 */ /* 0x000e220000002500 */
[----:B------:R-:W1:Y:S07]  /*0030*/  LDCU UR5, c[0x0][0x3a4] ;  /* 0x00007480ff0577ac */ /* 0x000e6e0008000800 */
[----:B------:R-:W0:Y:S02]  /*0040*/  LDC R13, c[0x0][0x360] ;  /* 0x0000d800ff0d7b82 */ /* 0x000e240000000800 */
[----:B0-----:R-:W-:-:S05]  /*0050*/  IMAD R0, R13, UR4, R0 ;  /* 0x000000040d007c24 */ /* 0x001fca000f8e0200 */
[----:B-1----:R-:W-:-:S13]  /*0060*/  ISETP.GE.U32.AND P0, PT, R0, UR5, PT ;  /* 0x0000000500007c0c */ /* 0x002fda000bf06070 */
[----:B------:R-:W-:Y:S05]  /*0070*/  @P0 EXIT ;  /* 0x000000000000094d */ /* 0x000fea0003800000 */
[----:B------:R-:W0:Y:S01]  /*0080*/  LDC.64 R2, c[0x0][0x398] ;  /* 0x0000e600ff027b82 */ /* 0x000e220000000a00 */
[----:B------:R-:W1:Y:S01]  /*0090*/  LDCU UR4, c[0x0][0x370] ;  /* 0x00006e00ff0477ac */ /* 0x000e620008000800 */
[----:B------:R-:W2:Y:S06]  /*00a0*/  LDCU.64 UR6, c[0x0][0x358] ;  /* 0x00006b00ff0677ac */ /* 0x000eac0008000a00 */
[----:B------:R-:W3:Y:S01]  /*00b0*/  LDC.64 R4, c[0x0][0x390] ;  /* 0x0000e400ff047b82 */ /* 0x000ee20000000a00 */
[----:B------:R-:W4:Y:S01]  /*00c0*/  LDCU UR9, c[0x0][0x3a4] ;  /* 0x00007480ff0977ac */ /* 0x000f220008000800 */
[----:B------:R-:W0:Y:S01]  /*00d0*/  LDCU UR8, c[0x0][0x3a0] ;  /* 0x00007400ff0877ac */ /* 0x000e220008000800 */
[----:B-1----:R-:W-:-:S07]  /*00e0*/  IMAD R13, R13, UR4, RZ ;  /* 0x000000040d0d7c24 */ /* 0x002fce000f8e02ff */
.L_x_2:
[----:B0-----:R-:W-:-:S06]  /*00f0*/  IMAD.WIDE R6, R0, 0x4, R2 ;  /* 0x0000000400067825 */ /* 0x001fcc00078e0202 */
[----:B--2---:R-:W2:Y:S01]  /*0100*/  LDG.E R7, desc[UR6][R6.64] ;  /* 0x0000000606077981 */ /* 0x004ea2000c1e1900 */
[----:B------:R-:W-:Y:S01]  /*0110*/  BSSY.RECONVERGENT B0, `(.L_x_0) ;  /* 0x0000010000007945 */ /* 0x000fe20003800200 */
[----:B--2---:R-:W-:-:S13]  /*0120*/  ISETP.NE.AND P0, PT, R7, UR8, PT ;  /* 0x0000000807007c0c */ /* 0x004fda000bf05270 */
[----:B------:R-:W-:Y:S05]  /*0130*/  @!P0 BRA `(.L_x_1) ;  /* 0x0000000000348947 */ /* 0x000fea0003800000 */
[----:B----4-:R-:W-:-:S04]  /*0140*/  IMAD R7, R0, UR9, R7 ;  /* 0x0000000900077c24 */ /* 0x010fc8000f8e0207 */
[----:B---3--:R-:W-:-:S06]  /*0150*/  IMAD.WIDE.U32 R6, R7, 0x4, R4 ;  /* 0x0000000407067825 */ /* 0x008fcc00078e0004 */
[----:B------:R-:W2:Y:S01]  /*0160*/  LDG.E R6, desc[UR6][R6.64] ;  /* 0x0000000606067981 */ /* 0x000ea2000c1e1900 */
[----:B------:R-:W0:Y:S01]  /*0170*/  LDC.64 R8, c[0x0][0x380] ;  /* 0x0000e000ff087b82 */ /* 0x000e220000000a00 */
[----:B------:R-:W-:Y:S01]  /*0180*/  VOTEU.ANY UR4, UPT, PT ;  /* 0x0000000000047886 */ /* 0x000fe200038e0100 */
[----:B------:R-:W1:Y:S01]  /*0190*/  S2R R12, SR_LANEID ;  /* 0x00000000000c7919 */ /* 0x000e620000000000 */
[----:B------:R-:W-:Y:S02]  /*01a0*/  UFLO.U32 UR5, UR4 ;  /* 0x00000004000572bd */ /* 0x000fe400080e0000 */
[----:B------:R-:W3:Y:S03]  /*01b0*/  POPC R15, UR4 ;  /* 0x00000004000f7d09 */ /* 0x000ee60008000000 */
[----:B------:R-:W3:Y:S01]  /*01c0*/  LDC.64 R10, c[0x0][0x388] ;  /* 0x0000e200ff0a7b82 */ /* 0x000ee20000000a00 */
[----:B-1----:R-:W-:Y:S01]  /*01d0*/  ISETP.EQ.U32.AND P0, PT, R12, UR5, PT ;  /* 0x000000050c007c0c */ /* 0x002fe2000bf02070 */
[----:B--2---:R-:W-:-:S05]  /*01e0*/  FADD R17, -R6, -RZ ;  /* 0x800000ff06117221 */ /* 0x004fca0000000100 */
[----:B0-----:R0:W-:Y:S07]  /*01f0*/  REDG.E.ADD.F32.FTZ.RN.STRONG.GPU desc[UR6][R8.64], R17 ;  /* 0x00000011080079a6 */ /* 0x0011ee000c12f306 */
[----:B---3--:R0:W-:Y:S02]  /*0200*/  @P0 REDG.E.ADD.STRONG.GPU desc[UR6][R10.64], R15 ;  /* 0x0000000f0a00098e */ /* 0x0081e4000c12e106 */
.L_x_1:
[----:B----4-:R-:W-:Y:S05]  /*0210*/  BSYNC.RECONVERGENT B0 ;  /* 0x0000000000007941 */ /* 0x010fea0003800200 */
.L_x_0:
[----:B------:R-:W-:-:S04]  /*0220*/  IADD3 R0, PT, PT, R13, R0, RZ ;  /* 0x000000000d007210 */ /* 0x000fc80007ffe0ff */
[----:B------:R-:W-:-:S13]  /*0230*/  ISETP.GE.U32.AND P0, PT, R0, UR9, PT ;  /* 0x0000000900007c0c */ /* 0x000fda000bf06070 */
[----:B------:R-:W-:Y:S05]  /*0240*/  @!P0 BRA `(.L_x_2) ;  /* 0xfffffffc00a88947 */ /* 0x000fea000383ffff */
[----:B------:R-:W-:Y:S05]  /*0250*/  EXIT ;  /* 0x000000000000794d */ /* 0x000fea0003800000 */
.L_x_3:
[----:B------:R-:W-:-:S00]  /*0260*/  BRA `(.L_x_3) ;  /* 0xfffffffc00fc7947 */ /* 0x000fc0000383ffff */
[----:B------:R-:W-:-:S00]  /*0270*/  NOP ;  /* 0x0000000000007918 */ /* 0x000fc00000000000 */
        /* <DEDUP_REMOVED lines=8> */
.L_x_16:


//--------------------- .text._Z3sumPKfPfi        --------------------------
	.section	.text._Z3sumPKfPfi,"ax",@progbits
	.align	128
        .global         _Z3sumPKfPfi
        .type           _Z3sumPKfPfi,@function
        .size           _Z3sumPKfPfi,(.L_x_17 - _Z3sumPKfPfi)
        .other          _Z3sumPKfPfi,@"STO_CUDA_ENTRY STV_DEFAULT"
_Z3sumPKfPfi:
.text._Z3sumPKfPfi:
[----:B------:R-:W-:Y:S01]  /*0000*/  LDC R1, c[0x0][0x37c] ;  /* 0x0000df00ff017b82 */ /* 0x000fe20000000800 */
[----:B------:R-:W0:Y:S02]  /*0010*/  S2R R0, SR_TID.X ;  /* 0x0000000000007919 */ /* 0x000e240000002100 */
[----:B0-----:R-:W-:-:S13]  /*0020*/  ISETP.NE.AND P0, PT, R0, RZ, PT ;  /* 0x000000ff0000720c */ /* 0x001fda0003f05270 */
[----:B------:R-:W-:Y:S05]  /*0030*/  @P0 EXIT ;  /* 0x000000000000094d */ /* 0x000fea0003800000 */
[----:B------:R-:W0:Y:S01]  /*0040*/  LDC R6, c[0x0][0x390] ;  /* 0x0000e400ff067b82 */ /* 0x000e220000000800 */
[----:B------:R-:W1:Y:S07]  /*0050*/  LDCU.64 UR6, c[0x0][0x358] ;  /* 0x00006b00ff0677ac */ /* 0x000e6e0008000a00 */
[----:B------:R-:W1:Y:S01]  /*0060*/  LDC.64 R2, c[0x0][0x388] ;  /* 0x0000e200ff027b82 */ /* 0x000e620000000a00 */
[----:B0-----:R-:W-:Y:S01]  /*0070*/  ISETP.GE.AND P0, PT, R6, 0x1, PT ;  /* 0x000000010600780c */ /* 0x001fe20003f06270 */
[----:B-1----:R0:W-:-:S12]  /*0080*/  STG.E desc[UR6][R2.64], RZ ;  /* 0x000000ff02007986 */ /* 0x0021d8000c101906 */
[----:B------:R-:W-:Y:S05]  /*0090*/  @!P0 EXIT ;  /* 0x000000000000894d */ /* 0x000fea0003800000 */
[C---:B------:R-:W-:Y:S01]  /*00a0*/  ISETP.GE.U32.AND P1, PT, R6.reuse, 0x10, PT ;  /* 0x000000100600780c */ /* 0x040fe20003f26070 */
[----:B------:R-:W-:Y:S01]  /*00b0*/  HFMA2 R0, -RZ, RZ, 0, 0 ;  /* 0x00000000ff007431 */ /* 0x000fe200000001ff */
[----:B------:R-:W-:Y:S02]  /*00c0*/  LOP3.LUT R10, R6, 0xf, RZ, 0xc0, !PT ;  /* 0x0000000f060a7812 */ /* 0x000fe400078ec0ff */
[----:B------:R-:W-:Y:S02]  /*00d0*/  MOV R9, RZ ;  /* 0x000000ff00097202 */ /* 0x000fe40000000f00 */
[----:B------:R-:W-:-:S07]  /*00e0*/  ISETP.NE.AND P0, PT, R10, RZ, PT ;  /* 0x000000ff0a00720c */ /* 0x000fce0003f05270 */
[----:B------:R-:W-:Y:S06]  /*00f0*/  @!P1 BRA `(.L_x_4) ;  /* 0x0000000000fc9947 */ /* 0x000fec0003800000 */
[----:B------:R-:W1:Y:S01]  /*0100*/  LDCU.64 UR4, c[0x0][0x380] ;  /* 0x00007000ff0477ac */ /* 0x000e620008000a00 */
[----:B------:R-:W-:Y:S02]  /*0110*/  LOP3.LUT R0, R6, 0x7ffffff0, RZ, 0xc0, !PT ;  /* 0x7ffffff006007812 */ /* 0x000fe400078ec0ff */
[----:B------:R-:W-:Y:S02]  /*0120*/  MOV R9, RZ ;  /* 0x000000ff00097202 */ /* 0x000fe40000000f00 */
[----:B------:R-:W-:Y:S01]  /*0130*/  IADD3 R7, PT, PT, -R0, RZ, RZ ;  /* 0x000000ff00077210 */ /* 0x000fe20007ffe1ff */
[----:B-1----:R-:W-:-:S04]  /*0140*/  UIADD3 UR4, UP0, UPT, UR4, 0x20, URZ ;  /* 0x0000002004047890 */ /* 0x002fc8000ff1e0ff */
[----:B------:R-:W-:Y:S02]  /*0150*/  UIADD3.X UR5, UPT, UPT, URZ, UR5, URZ, UP0, !UPT ;  /* 0x00000005ff057290 */ /* 0x000fe400087fe4ff */
[----:B------:R-:W-:-:S04]  /*0160*/  MOV R8, UR4 ;  /* 0x0000000400087c02 */ /* 0x000fc80008000f00 */
[----:B------:R-:W-:-:S07]  /*0170*/  MOV R15, UR5 ;  /* 0x00000005000f7c02 */ /* 0x000fce0008000f00 */
.L_x_5:
[----:B------:R-:W-:Y:S02]  /*0180*/  MOV R4, R8 ;  /* 0x0000000800047202 */ /* 0x000fe40000000f00 */
[----:B------:R-:W-:-:S05]  /*0190*/  MOV R5, R15 ;  /* 0x0000000f00057202 */ /* 0x000fca0000000f00 */
[----:B------:R-:W2:Y:S02]  /*01a0*/  LDG.E R8, desc[UR6][R4.64+-0x20] ;  /* 0xffffe00604087981 */ /* 0x000ea4000c1e1900 */
[----:B--2-4-:R-:W-:-:S05]  /*01b0*/  FADD R9, R8, R9 ;  /* 0x0000000908097221 */ /* 0x014fca0000000000 */
[----:B------:R1:W-:Y:S04]  /*01c0*/  STG.E desc[UR6][R2.64], R9 ;  /* 0x0000000902007986 */ /* 0x0003e8000c101906 */
[----:B------:R-:W2:Y:S02]  /*01d0*/  LDG.E R8, desc[UR6][R4.64+-0x1c] ;  /* 0xffffe40604087981 */ /* 0x000ea4000c1e1900 */
[----:B--2---:R-:W-:-:S05]  /*01e0*/  FADD R11, R9, R8 ;  /* 0x00000008090b7221 */ /* 0x004fca0000000000 */
[----:B------:R2:W-:Y:S04]  /*01f0*/  STG.E desc[UR6][R2.64], R11 ;  /* 0x0000000b02007986 */ /* 0x0005e8000c101906 */
[----:B------:R-:W3:Y:S02]  /*0200*/  LDG.E R8, desc[UR6][R4.64+-0x18] ;  /* 0xffffe80604087981 */ /* 0x000ee4000c1e1900 */
[----:B---3--:R-:W-:-:S05]  /*0210*/  FADD R13, R11, R8 ;  /* 0x000000080b0d7221 */ /* 0x008fca0000000000 */
[----:B------:R3:W-:Y:S04]  /*0220*/  STG.E desc[UR6][R2.64], R13 ;  /* 0x0000000d02007986 */ /* 0x0007e8000c101906 */
[----:B------:R-:W4:Y:S02]  /*0230*/  LDG.E R8, desc[UR6][R4.64+-0x14] ;  /* 0xffffec0604087981 */ /* 0x000f24000c1e1900 */
[----:B----4-:R-:W-:-:S05]  /*0240*/  FADD R15, R13, R8 ;  /* 0x000000080d0f7221 */ /* 0x010fca0000000000 */
[----:B------:R4:W-:Y:S04]  /*0250*/  STG.E desc[UR6][R2.64], R15 ;  /* 0x0000000f02007986 */ /* 0x0009e8000c101906 */
[----:B------:R-:W1:Y:S02]  /*0260*/  LDG.E R8, desc[UR6][R4.64+-0x10] ;  /* 0xfffff00604087981 */ /* 0x000e64000c1e1900 */
[----:B-1----:R-:W-:-:S05]  /*0270*/  FADD R9, R15, R8 ;  /* 0x000000080f097221 */ /* 0x002fca0000000000 */
        /* <DEDUP_REMOVED lines=12> */
[----:B------:R-:W-:Y:S04]  /*0340*/  STG.E desc[UR6][R2.64], R9 ;  /* 0x0000000902007986 */ /* 0x000fe8000c101906 */
        /* <DEDUP_REMOVED lines=9> */
[----:B------:R-:W4:Y:S02]  /*03e0*/  LDG.E R8, desc[UR6][R4.64+0x10] ;  /* 0x0000100604087981 */ /* 0x000f24000c1e1900 */
[----:B----4-:R-:W-:-:S05]  /*03f0*/  FADD R17, R15, R8 ;  /* 0x000000080f117221 */ /* 0x010fca0000000000 */
[----:B------:R4:W-:Y:S04]  /*0400*/  STG.E desc[UR6][R2.64], R17 ;  /* 0x0000001102007986 */ /* 0x0009e8000c101906 */
[----:B------:R-:W1:Y:S02]  /*0410*/  LDG.E R8, desc[UR6][R4.64+0x14] ;  /* 0x0000140604087981 */ /* 0x000e64000c1e1900 */
[----:B-1----:R-:W-:-:S05]  /*0420*/  FADD R11, R17, R8 ;  /* 0x00000008110b7221 */ /* 0x002fca0000000000 */
[----:B------:R4:W-:Y:S04]  /*0430*/  STG.E desc[UR6][R2.64], R11 ;  /* 0x0000000b02007986 */ /* 0x0009e8000c101906 */
[----:B------:R-:W2:Y:S01]  /*0440*/  LDG.E R8, desc[UR6][R4.64+0x18] ;  /* 0x0000180604087981 */ /* 0x000ea2000c1e1900 */
[----:B------:R-:W-:Y:S01]  /*0450*/  IADD3 R7, PT, PT, R7, 0x10, RZ ;  /* 0x0000001007077810 */ /* 0x000fe20007ffe0ff */
[----:B--2---:R-:W-:-:S05]  /*0460*/  FADD R13, R11, R8 ;  /* 0x000000080b0d7221 */ /* 0x004fca0000000000 */
[----:B------:R4:W-:Y:S04]  /*0470*/  STG.E desc[UR6][R2.64], R13 ;  /* 0x0000000d02007986 */ /* 0x0009e8000c101906 */
[----:B------:R-:W2:Y:S01]  /*0480*/  LDG.E R8, desc[UR6][R4.64+0x1c] ;  /* 0x00001c0604087981 */ /* 0x000ea2000c1e1900 */
[----:B------:R-:W-:Y:S01]  /*0490*/  ISETP.NE.AND P1, PT, R7, RZ, PT ;  /* 0x000000ff0700720c */ /* 0x000fe20003f25270 */
[----:B--2---:R-:W-:Y:S01]  /*04a0*/  FADD R9, R13, R8 ;  /* 0x000000080d097221 */ /* 0x004fe20000000000 */
[----:B------:R-:W-:-:S04]  /*04b0*/  IADD3 R8, P2, PT, R4, 0x40, RZ ;  /* 0x0000004004087810 */ /* 0x000fc80007f5e0ff */
[----:B------:R4:W-:Y:S01]  /*04c0*/  STG.E desc[UR6][R2.64], R9 ;  /* 0x0000000902007986 */ /* 0x0009e2000c101906 */
[----:B---3--:R-:W-:-:S06]  /*04d0*/  IADD3.X R15, PT, PT, RZ, R5, RZ, P2, !PT ;  /* 0x00000005ff0f7210 */ /* 0x008fcc00017fe4ff */
[----:B------:R-:W-:Y:S05]  /*04e0*/  @P1 BRA `(.L_x_5) ;  /* 0xfffffffc00241947 */ /* 0x000fea000383ffff */
.L_x_4:
[----:B------:R-:W-:Y:S05]  /*04f0*/  @!P0 EXIT ;  /* 0x000000000000894d */ /* 0x000fea0003800000 */
[----:B------:R-:W-:Y:S02]  /*0500*/  ISETP.GE.U32.AND P0, PT, R10, 0x8, PT ;  /* 0x000000080a00780c */ /* 0x000fe40003f06070 */
[----:B------:R-:W-:-:S04]  /*0510*/  LOP3.LUT R12, R6, 0x7, RZ, 0xc0, !PT ;  /* 0x00000007060c7812 */ /* 0x000fc800078ec0ff */
[----:B------:R-:W-:-:S07]  /*0520*/  ISETP.NE.AND P1, PT, R12, RZ, PT ;  /* 0x000000ff0c00720c */ /* 0x000fce0003f25270 */
[----:B------:R-:W-:Y:S06]  /*0530*/  @!P0 BRA `(.L_x_6) ;  /* 0x00000000006c8947 */ /* 0x000fec0003800000 */
[----:B------:R-:W1:Y:S02]  /*0540*/  LDC.64 R4, c[0x0][0x380] ;  /* 0x0000e000ff047b82 */ /* 0x000e640000000a00 */
[----:B-1----:R-:W-:-:S05]  /*0550*/  IMAD.WIDE.U32 R4, R0, 0x4, R4 ;  /* 0x0000000400047825 */ /* 0x002fca00078e0004 */
[----:B------:R-:W4:Y:S02]  /*0560*/  LDG.E R8, desc[UR6][R4.64] ;  /* 0x0000000604087981 */ /* 0x000f24000c1e1900 */
[----:B----4-:R-:W-:-:S05]  /*0570*/  FADD R9, R9, R8 ;  /* 0x0000000809097221 */ /* 0x010fca0000000000 */
[----:B------:R-:W-:Y:S04]  /*0580*/  STG.E desc[UR6][R2.64], R9 ;  /* 0x0000000902007986 */ /* 0x000fe8000c101906 */
[----:B------:R-:W2:Y:S02]  /*0590*/  LDG.E R8, desc[UR6][R4.64+0x4] ;  /* 0x0000040604087981 */ /* 0x000ea4000c1e1900 */
[----:B--2---:R-:W-:-:S05]  /*05a0*/  FADD R7, R9, R8 ;  /* 0x0000000809077221 */ /* 0x004fca0000000000 */
        /* <DEDUP_REMOVED lines=16> */
[----:B------:R-:W2:Y:S01]  /*06b0*/  LDG.E R8, desc[UR6][R4.64+0x1c] ;  /* 0x00001c0604087981 */ /* 0x000ea2000c1e1900 */
[----:B------:R-:W-:Y:S01]  /*06c0*/  IADD3 R0, PT, PT, R0, 0x8, RZ ;  /* 0x0000000800007810 */ /* 0x000fe20007ffe0ff */
[----:B--2---:R-:W-:-:S05]  /*06d0*/  FADD R9, R11, R8 ;  /* 0x000000080b097221 */ /* 0x004fca0000000000 */
[----:B------:R3:W-:Y:S02]  /*06e0*/  STG.E desc[UR6][R2.64], R9 ;  /* 0x0000000902007986 */ /* 0x0007e4000c101906 */
.L_x_6:
[----:B------:R-:W-:Y:S05]  /*06f0*/  @!P1 EXIT ;  /* 0x000000000000994d */ /* 0x000fea0003800000 */
[----:B------:R-:W-:Y:S02]  /*0700*/  ISETP.GE.U32.AND P0, PT, R12, 0x4, PT ;  /* 0x000000040c00780c */ /* 0x000fe40003f06070 */
[----:B------:R-:W-:-:S04]  /*0710*/  LOP3.LUT R6, R6, 0x3, RZ, 0xc0, !PT ;  /* 0x0000000306067812 */ /* 0x000fc800078ec0ff */
[----:B------:R-:W-:-:S07]  /*0720*/  ISETP.NE.AND P1, PT, R6, RZ, PT ;  /* 0x000000ff0600720c */ /* 0x000fce0003f25270 */
[----:B------:R-:W-:Y:S06]  /*0730*/  @!P0 BRA `(.L_x_7) ;  /* 0x00000000003c8947 */ /* 0x000fec0003800000 */
[----:B------:R-:W1:Y:S02]  /*0740*/  LDC.64 R4, c[0x0][0x380] ;  /* 0x0000e000ff047b82 */ /* 0x000e640000000a00 */
[----:B-1----:R-:W-:-:S05]  /*0750*/  IMAD.WIDE.U32 R4, R0, 0x4, R4 ;  /* 0x0000000400047825 */ /* 0x002fca00078e0004 */
[----:B------:R-:W3:Y:S02]  /*0760*/  LDG.E R8, desc[UR6][R4.64] ;  /* 0x0000000604087981 */ /* 0x000ee4000c1e1900 */
[----:B---3--:R-:W-:-:S05]  /*0770*/  FADD R7, R9, R8 ;  /* 0x0000000809077221 */ /* 0x008fca0000000000 */
[----:B------:R1:W-:Y:S04]  /*0780*/  STG.E desc[UR6][R2.64], R7 ;  /* 0x0000000702007986 */ /* 0x0003e8000c101906 */
[----:B------:R-:W4:Y:S02]  /*0790*/  LDG.E R8, desc[UR6][R4.64+0x4] ;  /* 0x0000040604087981 */ /* 0x000f24000c1e1900 */
[----:B----4-:R-:W-:-:S05]  /*07a0*/  FADD R11, R7, R8 ;  /* 0x00000008070b7221 */ /* 0x010fca0000000000 */
        /* <DEDUP_REMOVED lines=8> */
.L_x_7:
[----:B------:R-:W-:Y:S05]  /*0830*/  @!P1 EXIT ;  /* 0x000000000000994d */ /* 0x000fea0003800000 */
[----:B------:R-:W2:Y:S01]  /*0840*/  LDC.64 R4, c[0x0][0x380] ;  /* 0x0000e000ff047b82 */ /* 0x000ea20000000a00 */
[----:B------:R-:W-:Y:S01]  /*0850*/  IADD3 R6, PT, PT, -R6, RZ, RZ ;  /* 0x000000ff06067210 */ /* 0x000fe20007ffe1ff */
[----:B--2---:R-:W-:-:S07]  /*0860*/  IMAD.WIDE.U32 R4, R0, 0x4, R4 ;  /* 0x0000000400047825 */ /* 0x004fce00078e0004 */
.L_x_8:
[----:B--2---:R2:W1:Y:S01]  /*0870*/  LDG.E R0, desc[UR6][R4.64] ;  /* 0x0000000604007981 */ /* 0x004462000c1e1900 */
[----:B------:R-:W-:-:S04]  /*0880*/  IADD3 R6, PT, PT, R6, 0x1, RZ ;  /* 0x0000000106067810 */ /* 0x000fc80007ffe0ff */
[----:B------:R-:W-:Y:S02]  /*0890*/  ISETP.NE.AND P0, PT, R6, RZ, PT ;  /* 0x000000ff0600720c */ /* 0x000fe40003f05270 */
[----:B--2---:R-:W-:-:S04]  /*08a0*/  IADD3 R4, P1, PT, R4, 0x4, RZ ;  /* 0x0000000404047810 */ /* 0x004fc80007f3e0ff */
[----:B------:R-:W-:Y:S01]  /*08b0*/  IADD3.X R5, PT, PT, RZ, R5, RZ, P1, !PT ;  /* 0x00000005ff057210 */ /* 0x000fe20000ffe4ff */
[----:B-1-34-:R-:W-:-:S05]  /*08c0*/  FADD R9, R0, R9 ;  /* 0x0000000900097221 */ /* 0x01afca0000000000 */
[----:B------:R2:W-:Y:S01]  /*08d0*/  STG.E desc[UR6][R2.64], R9 ;  /* 0x0000000902007986 */ /* 0x0005e2000c101906 */
[----:B------:R-:W-:Y:S05]  /*08e0*/  @P0 BRA `(.L_x_8) ;  /* 0xfffffffc00e00947 */ /* 0x000fea000383ffff */
[----:B------:R-:W-:Y:S05]  /*08f0*/  EXIT ;  /* 0x000000000000794d */ /* 0x000fea0003800000 */
.L_x_9:
        /* <DEDUP_REMOVED lines=16> */
.L_x_17:


//--------------------- .text._Z8reluGradPfPKfS1_i --------------------------
	.section	.text._Z8reluGradPfPKfS1_i,"ax",@progbits
	.align	128
        .global         _Z8reluGradPfPKfS1_i
        .type           _Z8reluGradPfPKfS1_i,@function
        .size           _Z8reluGradPfPKfS1_i,(.L_x_18 - _Z8reluGradPfPKfS1_i)
        .other          _Z8reluGradPfPKfS1_i,@"STO_CUDA_ENTRY STV_DEFAULT"
_Z8reluGradPfPKfS1_i:
.text._Z8reluGradPfPKfS1_i:
[----:B------:R-:W-:Y:S01]  /*0000*/  LDC R1, c[0x0][0x37c] ;  /* 0x0000df00ff017b82 */ /* 0x000fe20000000800 */
[----:B------:R-:W0:Y:S07]  /*0010*/  S2R R0, SR_TID.X ;  /* 0x0000000000007919 */ /* 0x000e2e0000002100 */
[----:B------:R-:W0:Y:S01]  /*0020*/  S2UR UR4, SR_CTAID.X ;  /* 0x00000000000479c3 */ /* 0x000e220000002500 */
[----:B------:R-:W1:Y:S07]  /*0030*/  LDCU UR5, c[0x0][0x398] ;  /* 0x00007300ff0577ac */ /* 0x000e6e0008000800 */
[----:B------:R-:W0:Y:S02]  /*0040*/  LDC R13, c[0x0][0x360] ;  /* 0x0000d800ff0d7b82 */ /* 0x000e240000000800 */
[----:B0-----:R-:W-:-:S05]  /*0050*/  IMAD R0, R13, UR4, R0 ;  /* 0x000000040d007c24 */ /* 0x001fca000f8e0200 */
[----:B-1----:R-:W-:-:S13]  /*0060*/  ISETP.GE.AND P0, PT, R0, UR5, PT ;  /* 0x0000000500007c0c */ /* 0x002fda000bf06270 */
[----:B------:R-:W-:Y:S05]  /*0070*/  @P0 EXIT ;  /* 0x000000000000094d */ /* 0x000fea0003800000 */
[----:B------:R-:W0:Y:S01]  /*0080*/  LDC.64 R8, c[0x0][0x390] ;  /* 0x0000e400ff087b82 */ /* 0x000e220000000a00 */
[----:B------:R-:W1:Y:S01]  /*0090*/  LDCU UR4, c[0x0][0x370] ;  /* 0x00006e00ff0477ac */ /* 0x000e620008000800 */
[----:B------:R-:W2:Y:S06]  /*00a0*/  LDCU.64 UR6, c[0x0][0x358] ;  /* 0x00006b00ff0677ac */ /* 0x000eac0008000a00 */
[----:B------:R-:W3:Y:S01]  /*00b0*/  LDC.64 R10, c[0x0][0x380] ;  /* 0x0000e000ff0a7b82 */ /* 0x000ee20000000a00 */
[----:B------:R-:W4:Y:S01]  /*00c0*/  LDCU UR5, c[0x0][0x398] ;  /* 0x00007300ff0577ac */ /* 0x000f220008000800 */
[----:B-1----:R-:W-:-:S07]  /*00d0*/  IMAD R13, R13, UR4, RZ ;  /* 0x000000040d0d7c24 */ /* 0x002fce000f8e02ff */
.L_x_10:
[----:B0-----:R-:W-:-:S06]  /*00e0*/  IMAD.WIDE R2, R0, 0x4, R8 ;  /* 0x0000000400027825 */ /* 0x001fcc00078e0208 */
[----:B--2---:R-:W2:Y:S01]  /*00f0*/  LDG.E R2, desc[UR6][R2.64] ;  /* 0x0000000602027981 */ /* 0x004ea2000c1e1900 */
[----:B-1----:R-:W-:Y:S01]  /*0100*/  HFMA2 R15, -RZ, RZ, 0, 0 ;  /* 0x00000000ff0f7431 */ /* 0x002fe200000001ff */
[----:B--2---:R-:W-:-:S13]  /*0110*/  FSETP.GTU.AND P0, PT, R2, RZ, PT ;  /* 0x000000ff0200720b */ /* 0x004fda0003f0c000 */
[----:B------:R-:W0:Y:S02]  /*0120*/  @P0 LDC.64 R4, c[0x0][0x388] ;  /* 0x0000e200ff040b82 */ /* 0x000e240000000a00 */
[----:B0-----:R-:W-:-:S05]  /*0130*/  @P0 IMAD.WIDE R4, R0, 0x4, R4 ;  /* 0x0000000400040825 */ /* 0x001fca00078e0204 */
[----:B------:R-:W2:Y:S01]  /*0140*/  @P0 LDG.E R15, desc[UR6][R4.64] ;  /* 0x00000006040f0981 */ /* 0x000ea2000c1e1900 */
[----:B---3--:R-:W-:Y:S01]  /*0150*/  IMAD.WIDE R6, R0, 0x4, R10 ;  /* 0x0000000400067825 */ /* 0x008fe200078e020a */
[----:B------:R-:W-:-:S04]  /*0160*/  IADD3 R0, PT, PT, R13, R0, RZ ;  /* 0x000000000d007210 */ /* 0x000fc80007ffe0ff */
[----:B----4-:R-:W-:Y:S01]  /*0170*/  ISETP.GE.AND P0, PT, R0, UR5, PT ;  /* 0x0000000500007c0c */ /* 0x010fe2000bf06270 */
[----:B--2---:R1:W-:-:S12]  /*0180*/  STG.E desc[UR6][R6.64], R15 ;  /* 0x0000000f06007986 */ /* 0x0043d8000c101906 */
[----:B------:R-:W-:Y:S05]  /*0190*/  @!P0 BRA `(.L_x_10) ;  /* 0xfffffffc00d08947 */ /* 0x000fea000383ffff */
[----:B------:R-:W-:Y:S05]  /*01a0*/  EXIT ;  /* 0x000000000000794d */ /* 0x000fea0003800000 */
.L_x_11:
        /* <DEDUP_REMOVED lines=13> */
.L_x_18:


//--------------------- .text._Z4reluPfi          --------------------------
	.section	.text._Z4reluPfi,"ax",@progbits
	.align	128
        .global         _Z4reluPfi
        .type           _Z4reluPfi,@function
        .size           _Z4reluPfi,(.L_x_19 - _Z4reluPfi)
        .other          _Z4reluPfi,@"STO_CUDA_ENTRY STV_DEFAULT"
_Z4reluPfi:
.text._Z4reluPfi:
        /* <DEDUP_REMOVED lines=10> */
[----:B------:R-:W2:Y:S01]  /*00a0*/  LDCU.64 UR6, c[0x0][0x358] ;  /* 0x00006b00ff0677ac */ /* 0x000ea20008000a00 */
[----:B------:R-:W3:Y:S01]  /*00b0*/  LDCU UR5, c[0x0][0x388] ;  /* 0x00007100ff0577ac */ /* 0x000ee20008000800 */
[----:B-1----:R-:W-:-:S07]  /*00c0*/  IMAD R7, R7, UR4, RZ ;  /* 0x0000000407077c24 */ /* 0x002fce000f8e02ff */
.L_x_12:
[----:B0-----:R-:W-:-:S05]  /*00d0*/  IMAD.WIDE R4, R0, 0x4, R2 ;  /* 0x0000000400047825 */ /* 0x001fca00078e0202 */
[----:B--2---:R-:W2:Y:S01]  /*00e0*/  LDG.E R6, desc[UR6][R4.64] ;  /* 0x0000000604067981 */ /* 0x004ea2000c1e1900 */
[----:B------:R-:W-:Y:S02]  /*00f0*/  IADD3 R0, PT, PT, R7, R0, RZ ;  /* 0x0000000007007210 */ /* 0x000fe40007ffe0ff */
[----:B--2---:R-:W-:-:S13]  /*0100*/  FSETP.GEU.AND P0, PT, R6, RZ, PT ;  /* 0x000000ff0600720b */ /* 0x004fda0003f0e000 */
[----:B------:R1:W-:Y:S01]  /*0110*/  @!P0 STG.E desc[UR6][R4.64], RZ ;  /* 0x000000ff04008986 */ /* 0x0003e2000c101906 */
[----:B---3--:R-:W-:-:S13]  /*0120*/  ISETP.GE.AND P0, PT, R0, UR5, PT ;  /* 0x0000000500007c0c */ /* 0x008fda000bf06270 */
[----:B-1----:R-:W-:Y:S05]  /*0130*/  @!P0 BRA `(.L_x_12) ;  /* 0xfffffffc00e48947 */ /* 0x002fea000383ffff */
[----:B------:R-:W-:Y:S05]  /*0140*/  EXIT ;  /* 0x000000000000794d */ /* 0x000fea0003800000 */
.L_x_13:
        /* <DEDUP_REMOVED lines=11> */
.L_x_19:


//--------------------- .text._Z5saxpyPfPKfS1_i   --------------------------
	.section	.text._Z5saxpyPfPKfS1_i,"ax",@progbits
	.align	128
        .global         _Z5saxpyPfPKfS1_i
        .type           _Z5saxpyPfPKfS1_i,@function
        .size           _Z5saxpyPfPKfS1_i,(.L_x_20 - _Z5saxpyPfPKfS1_i)
        .other          _Z5saxpyPfPKfS1_i,@"STO_CUDA_ENTRY STV_DEFAULT"
_Z5saxpyPfPKfS1_i:
.text._Z5saxpyPfPKfS1_i:
        /* <DEDUP_REMOVED lines=11> */
[----:B------:R-:W3:Y:S08]  /*00b0*/  LDC.64 R12, c[0x0][0x380] ;  /* 0x0000e000ff0c7b82 */ /* 0x000ef00000000a00 */
[----:B------:R-:W4:Y:S01]  /*00c0*/  LDC.64 R8, c[0x0][0x388] ;  /* 0x0000e200ff087b82 */ /* 0x000f220000000a00 */
[----:B-1----:R-:W-:-:S07]  /*00d0*/  IMAD R15, R15, UR4, RZ ;  /* 0x000000040f0f7c24 */ /* 0x002fce000f8e02ff */
.L_x_14:
[----:B----4-:R-:W-:-:S04]  /*00e0*/  IMAD.WIDE R2, R0, 0x4, R8 ;  /* 0x0000000400027825 */ /* 0x010fc800078e0208 */
[C---:B0-----:R-:W-:Y:S02]  /*00f0*/  IMAD.WIDE R4, R0.reuse, 0x4, R10 ;  /* 0x0000000400047825 */ /* 0x041fe400078e020a */
[----:B--2---:R-:W2:Y:S04]  /*0100*/  LDG.E R2, desc[UR6][R2.64] ;  /* 0x0000000602027981 */ /* 0x004ea8000c1e1900 */
[----:B------:R-:W2:Y:S01]  /*0110*/  LDG.E R5, desc[UR6][R4.64] ;  /* 0x0000000604057981 */ /* 0x000ea2000c1e1900 */
[----:B-1-3--:R-:W-:Y:S01]  /*0120*/  IMAD.WIDE R6, R0, 0x4, R12 ;  /* 0x0000000400067825 */ /* 0x00afe200078e020c */
[----:B------:R-:W-:-:S04]  /*0130*/  IADD3 R0, PT, PT, R15, R0, RZ ;  /* 0x000000000f007210 */ /* 0x000fc80007ffe0ff */
[----:B------:R-:W-:Y:S01]  /*0140*/  ISETP.GE.AND P0, PT, R0, UR5, PT ;  /* 0x0000000500007c0c */ /* 0x000fe2000bf06270 */
[----:B--2---:R-:W-:-:S05]  /*0150*/  FADD R17, R2, R5 ;  /* 0x0000000502117221 */ /* 0x004fca0000000000 */
[----:B------:R1:W-:Y:S07]  /*0160*/  STG.E desc[UR6][R6.64], R17 ;  /* 0x0000001106007986 */ /* 0x0003ee000c101906 */
[----:B------:R-:W-:Y:S05]  /*0170*/  @!P0 BRA `(.L_x_14) ;  /* 0xfffffffc00d88947 */ /* 0x000fea000383ffff */
[----:B------:R-:W-:Y:S05]  /*0180*/  EXIT ;  /* 0x000000000000794d */ /* 0x000fea0003800000 */
.L_x_15:
        /* <DEDUP_REMOVED lines=15> */
.L_x_20:


//--------------------- .nv.shared.reserved.0     --------------------------
	.section	.nv.shared.reserved.0,"aw",@nobits
	.weak		__nv_reservedSMEM_offset_0_alias
	.size		__nv_reservedSMEM_offset_0_alias, 0, 64
	.other		__nv_reservedSMEM_offset_0_alias,@"STO_CUDA_RESERVED_SHARED STV_DEFAULT"
__nv_reservedSMEM_offset_0_alias:
	.zero		0
	.zero		64


//--------------------- .nv.constant0._Z3nllPfPjPKfPKiij --------------------------
	.section	.nv.constant0._Z3nllPfPjPKfPKiij,"a",@progbits
	.sectionflags	@""
	.align	4
.nv.constant0._Z3nllPfPjPKfPKiij:
	.zero		936


//--------------------- .nv.constant0._Z3sumPKfPfi --------------------------
	.section	.nv.constant0._Z3sumPKfPfi,"a",@progbits
	.sectionflags	@""
	.align	4
.nv.constant0._Z3sumPKfPfi:
	.zero		916


//--------------------- .nv.constant0._Z8reluGradPfPKfS1_i --------------------------
	.section	.nv.constant0._Z8reluGradPfPKfS1_i,"a",@progbits
	.sectionflags	@""
	.align	4
.nv.constant0._Z8reluGradPfPKfS1_i:
	.zero		924


//--------------------- .nv.constant0._Z4reluPfi  --------------------------
	.section	.nv.constant0._Z4reluPfi,"a",@progbits
	.sectionflags	@""
	.align	4
.nv.constant0._Z4reluPfi:
	.zero		908


//--------------------- .nv.constant0._Z5saxpyPfPKfS1_i --------------------------
	.section	.nv.constant0._Z5saxpyPfPKfS1_i,"a",@progbits
	.sectionflags	@""
	.align	4
.nv.constant0._Z5saxpyPfPKfS1_i:
	.zero		924


//--------------------- SYMBOLS --------------------------

	.type		.nv.reservedSmem.offset0,@object
	.size		.nv.reservedSmem.offset0,0x4
